//
// Generated by NVIDIA NVVM Compiler
//
// Compiler Build ID: CL-36424714
// Cuda compilation tools, release 13.0, V13.0.88
// Based on NVVM 20.0.0
//

.version 9.0
.target sm_100
.address_size 64

	// .globl	_Z10dataKernelPdi

.visible .entry _Z10dataKernelPdi(
	.param .u64 .ptr .align 1 _Z10dataKernelPdi_param_0,
	.param .u32 _Z10dataKernelPdi_param_1
)
{
	.reg .pred 	%p<5>;
	.reg .b32 	%r<6>;
	.reg .b64 	%rd<11>;
	.reg .b64 	%fd<3>;

	ld.param.u64 	%rd4, [_Z10dataKernelPdi_param_0];
	ld.param.u32 	%r3, [_Z10dataKernelPdi_param_1];
	cvta.to.global.u64 	%rd1, %rd4;
	mov.b64 	%rd5, 0;
	st.global.u64 	[%rd1], %rd5;
	// begin inline asm
	mov.u64 	%rd3, %clock64;
	// end inline asm
	setp.lt.s32 	%p1, %r3, 1;
	@%p1 bra 	$L__BB0_5;
	mov.b32 	%r5, 0;
	bra.uni 	$L__BB0_3;
$L__BB0_2:
	setp.eq.s32 	%p4, %r5, %r3;
	@%p4 bra 	$L__BB0_5;
$L__BB0_3:
	ld.global.f64 	%fd1, [%rd1];
	add.f64 	%fd2, %fd1, 0d3FB999999999999A;
	st.global.f64 	[%rd1], %fd2;
	// begin inline asm
	mov.u64 	%rd6, %clock64;
	// end inline asm
	add.s32 	%r5, %r5, 1;
$L__BB0_4:
	// begin inline asm
	mov.u64 	%rd7, %clock64;
	// end inline asm
	setp.gt.s64 	%p2, %rd7, %rd6;
	sub.s64 	%rd8, %rd7, %rd6;
	add.s64 	%rd9, %rd8, 4294967295;
	selp.b64 	%rd10, %rd8, %rd9, %p2;
	setp.gt.s64 	%p3, %rd10, 5;
	@%p3 bra 	$L__BB0_2;
	bra.uni 	$L__BB0_4;
$L__BB0_5:
	ret;

}
	// .globl	_Z13monitorKernelPdS_
.visible .entry _Z13monitorKernelPdS_(
	.param .u64 .ptr .align 1 _Z13monitorKernelPdS__param_0,
	.param .u64 .ptr .align 1 _Z13monitorKernelPdS__param_1
)
{
	.reg .b64 	%rd<5>;
	.reg .b64 	%fd<2>;

	ld.param.u64 	%rd1, [_Z13monitorKernelPdS__param_0];
	ld.param.u64 	%rd2, [_Z13monitorKernelPdS__param_1];
	cvta.to.global.u64 	%rd3, %rd1;
	cvta.to.global.u64 	%rd4, %rd2;
	ld.global.f64 	%fd1, [%rd4];
	st.global.f64 	[%rd3], %fd1;
	ret;

}


// ===== COMPILED SASS (sm_100) =====

	.target	sm_100

	.elftype	@"ET_EXEC"


//--------------------- .note.nv.tkinfo           --------------------------
	.section	.note.nv.tkinfo,"",@"SHT_NOTE"
	.sectionflags	@"SHF_NOTE_NV_TKINFO"
	.tkinfo
        /*0018*/ 	.word	0x00000002
        /*0030*/ 	.string	""
        /*0030*/ 	.string	"ptxas"
        /*0030*/ 	.string	"Cuda compilation tools, release 13.0, V13.0.88"
        /*0030*/ 	.string	"Build cuda_13.0.r13.0/compiler.36424714_0"
        /*0030*/ 	.string	"-arch sm_100 -m 64 "



//--------------------- .note.nv.cuinfo           --------------------------
	.section	.note.nv.cuinfo,"",@"SHT_NOTE"
	.sectionflags	@"SHF_NOTE_NV_CUINFO"
        /*0018*/ 	.short	0x0002
        /*001a*/ 	.short	0x0064
        /*001c*/ 	.short	0x0082
	.zero		2


//--------------------- .nv.info                  --------------------------
	.section	.nv.info,"",@"SHT_CUDA_INFO"
	.align	4


	//----- nvinfo : EIATTR_REGCOUNT
	.align		4
        /*0000*/ 	.byte	0x04, 0x2f
        /*0002*/ 	.short	(.L_1 - .L_0)
	.align		4
.L_0:
        /*0004*/ 	.word	index@(_Z10dataKernelPdi)
        /*0008*/ 	.word	0x0000000a


	//----- nvinfo : EIATTR_FRAME_SIZE
	.align		4
.L_1:
        /*000c*/ 	.byte	0x04, 0x11
        /*000e*/ 	.short	(.L_3 - .L_2)
	.align		4
.L_2:
        /*0010*/ 	.word	index@(_Z10dataKernelPdi)
        /*0014*/ 	.word	0x00000000


	//----- nvinfo : EIATTR_REGCOUNT
	.align		4
.L_3:
        /*0018*/ 	.byte	0x04, 0x2f
        /*001a*/ 	.short	(.L_5 - .L_4)
	.align		4
.L_4:
        /*001c*/ 	.word	index@(_Z13monitorKernelPdS_)
        /*0020*/ 	.word	0x00000008


	//----- nvinfo : EIATTR_FRAME_SIZE
	.align		4
.L_5:
        /*0024*/ 	.byte	0x04, 0x11
        /*0026*/ 	.short	(.L_7 - .L_6)
	.align		4
.L_6:
        /*0028*/ 	.word	index@(_Z13monitorKernelPdS_)
        /*002c*/ 	.word	0x00000000


	//----- nvinfo : EIATTR_MIN_STACK_SIZE
	.align		4
.L_7:
        /*0030*/ 	.byte	0x04, 0x12
        /*0032*/ 	.short	(.L_9 - .L_8)
	.align		4
.L_8:
        /*0034*/ 	.word	index@(_Z13monitorKernelPdS_)
        /*0038*/ 	.word	0x00000000


	//----- nvinfo : EIATTR_MIN_STACK_SIZE
	.align		4
.L_9:
        /*003c*/ 	.byte	0x04, 0x12
        /*003e*/ 	.short	(.L_11 - .L_10)
	.align		4
.L_10:
        /*0040*/ 	.word	index@(_Z10dataKernelPdi)
        /*0044*/ 	.word	0x00000000
.L_11:


//--------------------- .nv.compat                --------------------------
	.section	.nv.compat,"",@"SHT_CUDA_COMPAT_INFO"
	.align	4
        /*0000*/ 	.byte	0x02, 0x09, 0x00, 0x00, 0x02, 0x02, 0x01, 0x00, 0x02, 0x05, 0x05, 0x00, 0x03, 0x07, 0x01, 0x01
        /*0010*/ 	.byte	0x02, 0x03, 0x00, 0x00, 0x02, 0x06, 0x01, 0x00, 0x04, 0x0b, 0x08, 0x00, 0x01, 0x00, 0x00, 0x00
        /*0020*/ 	.byte	0x00, 0x00, 0x00, 0x00


//--------------------- .nv.info._Z13monitorKernelPdS_ --------------------------
	.section	.nv.info._Z13monitorKernelPdS_,"",@"SHT_CUDA_INFO"
	.sectionflags	@""
	.align	4


	//----- nvinfo : EIATTR_CUDA_API_VERSION
	.align		4
        /*0000*/ 	.byte	0x04, 0x37
        /*0002*/ 	.short	(.L_13 - .L_12)
.L_12:
        /*0004*/ 	.word	0x00000082


	//----- nvinfo : EIATTR_KPARAM_INFO
	.align		4
.L_13:
        /*0008*/ 	.byte	0x04, 0x17
        /*000a*/ 	.short	(.L_15 - .L_14)
.L_14:
        /*000c*/ 	.word	0x00000000
        /*0010*/ 	.short	0x0001
        /*0012*/ 	.short	0x0008
        /*0014*/ 	.byte	0x00, 0xf5, 0x21, 0x00


	//----- nvinfo : EIATTR_KPARAM_INFO
	.align		4
.L_15:
        /*0018*/ 	.byte	0x04, 0x17
        /*001a*/ 	.short	(.L_17 - .L_16)
.L_16:
        /*001c*/ 	.word	0x00000000
        /*0020*/ 	.short	0x0000
        /*0022*/ 	.short	0x0000
        /*0024*/ 	.byte	0x00, 0xf5, 0x21, 0x00


	//----- nvinfo : EIATTR_SPARSE_MMA_MASK
	.align		4
.L_17:
        /*0028*/ 	.byte	0x03, 0x50
        /*002a*/ 	.short	0x0000


	//----- nvinfo : EIATTR_MAXREG_COUNT
	.align		4
        /*002c*/ 	.byte	0x03, 0x1b
        /*002e*/ 	.short	0x00ff


	//----- nvinfo : EIATTR_MERCURY_ISA_VERSION
	.align		4
        /*0030*/ 	.byte	0x03, 0x5f
        /*0032*/ 	.short	0x0101


	//----- nvinfo : EIATTR_VRC_CTA_INIT_COUNT
	.align		4
        /*0034*/ 	.byte	0x02, 0x4a
	.zero		1
	.zero		1


	//----- nvinfo : EIATTR_EXIT_INSTR_OFFSETS
	.align		4
        /*0038*/ 	.byte	0x04, 0x1c
        /*003a*/ 	.short	(.L_19 - .L_18)


	//   ....[0]....
.L_18:
        /*003c*/ 	.word	0x00000060


	//----- nvinfo : EIATTR_CBANK_PARAM_SIZE
	.align		4
.L_19:
        /*0040*/ 	.byte	0x03, 0x19
        /*0042*/ 	.short	0x0010


	//----- nvinfo : EIATTR_PARAM_CBANK
	.align		4
        /*0044*/ 	.byte	0x04, 0x0a
        /*0046*/ 	.short	(.L_21 - .L_20)
	.align		4
.L_20:
        /*0048*/ 	.word	index@(.nv.constant0._Z13monitorKernelPdS_)
        /*004c*/ 	.short	0x0380
        /*004e*/ 	.short	0x0010


	//----- nvinfo : EIATTR_SW_WAR
	.align		4
.L_21:
        /*0050*/ 	.byte	0x04, 0x36
        /*0052*/ 	.short	(.L_23 - .L_22)
.L_22:
        /*0054*/ 	.word	0x00000008
.L_23:


//--------------------- .nv.info._Z10dataKernelPdi --------------------------
	.section	.nv.info._Z10dataKernelPdi,"",@"SHT_CUDA_INFO"
	.sectionflags	@""
	.align	4


	//----- nvinfo : EIATTR_CUDA_API_VERSION
	.align		4
        /*0000*/ 	.byte	0x04, 0x37
        /*0002*/ 	.short	(.L_25 - .L_24)
.L_24:
        /*0004*/ 	.word	0x00000082


	//----- nvinfo : EIATTR_KPARAM_INFO
	.align		4
.L_25:
        /*0008*/ 	.byte	0x04, 0x17
        /*000a*/ 	.short	(.L_27 - .L_26)
.L_26:
        /*000c*/ 	.word	0x00000000
        /*0010*/ 	.short	0x0001
        /*0012*/ 	.short	0x0008
        /*0014*/ 	.byte	0x00, 0xf0, 0x11, 0x00


	//----- nvinfo : EIATTR_KPARAM_INFO
	.align		4
.L_27:
        /*0018*/ 	.byte	0x04, 0x17
        /*001a*/ 	.short	(.L_29 - .L_28)
.L_28:
        /*001c*/ 	.word	0x00000000
        /*0020*/ 	.short	0x0000
        /*0022*/ 	.short	0x0000
        /*0024*/ 	.byte	0x00, 0xf5, 0x21, 0x00


	//----- nvinfo : EIATTR_SPARSE_MMA_MASK
	.align		4
.L_29:
        /*0028*/ 	.byte	0x03, 0x50
        /*002a*/ 	.short	0x0000


	//----- nvinfo : EIATTR_MAXREG_COUNT
	.align		4
        /*002c*/ 	.byte	0x03, 0x1b
        /*002e*/ 	.short	0x00ff


	//----- nvinfo : EIATTR_MERCURY_ISA_VERSION
	.align		4
        /*0030*/ 	.byte	0x03, 0x5f
        /*0032*/ 	.short	0x0101


	//----- nvinfo : EIATTR_VRC_CTA_INIT_COUNT
	.align		4
        /*0034*/ 	.byte	0x02, 0x4a
	.zero		1
	.zero		1


	//----- nvinfo : EIATTR_EXIT_INSTR_OFFSETS
	.align		4
        /*0038*/ 	.byte	0x04, 0x1c
        /*003a*/ 	.short	(.L_31 - .L_30)


	//   ....[0]....
.L_30:
        /*003c*/ 	.word	0x00000060


	//   ....[1]....
        /*0040*/ 	.word	0x000001e0


	//----- nvinfo : EIATTR_CBANK_PARAM_SIZE
	.align		4
.L_31:
        /*0044*/ 	.byte	0x03, 0x19
        /*0046*/ 	.short	0x000c


	//----- nvinfo : EIATTR_PARAM_CBANK
	.align		4
        /*0048*/ 	.byte	0x04, 0x0a
        /*004a*/ 	.short	(.L_33 - .L_32)
	.align		4
.L_32:
        /*004c*/ 	.word	index@(.nv.constant0._Z10dataKernelPdi)
        /*0050*/ 	.short	0x0380
        /*0052*/ 	.short	0x000c


	//----- nvinfo : EIATTR_SW_WAR
	.align		4
.L_33:
        /*0054*/ 	.byte	0x04, 0x36
        /*0056*/ 	.short	(.L_35 - .L_34)
.L_34:
        /*0058*/ 	.word	0x00000008
.L_35:


//--------------------- .nv.callgraph             --------------------------
	.section	.nv.callgraph,"",@"SHT_CUDA_CALLGRAPH"
	.align	4
	.sectionentsize	8
	.align		4
        /*0000*/ 	.word	0x00000000
	.align		4
        /*0004*/ 	.word	0xffffffff
	.align		4
        /*0008*/ 	.word	0x00000000
	.align		4
        /*000c*/ 	.word	0xfffffffe
	.align		4
        /*0010*/ 	.word	0x00000000
	.align		4
        /*0014*/ 	.word	0xfffffffd
	.align		4
        /*0018*/ 	.word	0x00000000
	.align		4
        /*001c*/ 	.word	0xfffffffc


//--------------------- .text._Z13monitorKernelPdS_ --------------------------
	.section	.text._Z13monitorKernelPdS_,"ax",@progbits
	.align	128
        .global         _Z13monitorKernelPdS_
        .type           _Z13monitorKernelPdS_,@function
        .size           _Z13monitorKernelPdS_,(.L_x_4 - _Z13monitorKernelPdS_)
        .other          _Z13monitorKernelPdS_,@"STO_CUDA_ENTRY STV_DEFAULT"
_Z13monitorKernelPdS_:
.text._Z13monitorKernelPdS_:
[----:B------:R-:W-:Y:S08]  /*0000*/  LDC R1, c[0x0][0x37c] ;  /* 0x0000df00ff017b82 */ /* 0x000ff00000000800 */
[----:B------:R-:W0:Y:S01]  /*0010*/  LDC.64 R2, c[0x0][0x388] ;  /* 0x0000e200ff027b82 */ /* 0x000e220000000a00 */
[----:B------:R-:W0:Y:S02]  /*0020*/  LDCU.64 UR4, c[0x0][0x358] ;  /* 0x00006b00ff0477ac */ /* 0x000e240008000a00 */
[----:B0-----:R-:W2:Y:S05]  /*0030*/  LDG.E.64 R2, desc[UR4][R2.64] ;  /* 0x0000000402027981 */ /* 0x001eaa000c1e1b00 */
[----:B------:R-:W2:Y:S02]  /*0040*/  LDC.64 R4, c[0x0][0x380] ;  /* 0x0000e000ff047b82 */ /* 0x000ea40000000a00 */
[----:B--2---:R-:W-:Y:S01]  /*0050*/  STG.E.64 desc[UR4][R4.64], R2 ;  /* 0x0000000204007986 */ /* 0x004fe2000c101b04 */
[----:B------:R-:W-:Y:S05]  /*0060*/  EXIT ;  /* 0x000000000000794d */ /* 0x000fea0003800000 */
.L_x_0:
[----:B------:R-:W-:-:S00]  /*0070*/  BRA `(.L_x_0) ;  /* 0xfffffffc00fc7947 */ /* 0x000fc0000383ffff */
[----:B------:R-:W-:-:S00]  /*0080*/  NOP ;  /* 0x0000000000007918 */ /* 0x000fc00000000000 */
[----:B------:R-:W-:-:S00]  /*0090*/  NOP ;  /* 0x0000000000007918 */ /* 0x000fc00000000000 */
[----:B------:R-:W-:-:S00]  /*00a0*/  NOP ;  /* 0x0000000000007918 */ /* 0x000fc00000000000 */
[----:B------:R-:W-:-:S00]  /*00b0*/  NOP ;  /* 0x0000000000007918 */ /* 0x000fc00000000000 */
[----:B------:R-:W-:-:S00]  /*00c0*/  NOP ;  /* 0x0000000000007918 */ /* 0x000fc00000000000 */
[----:B------:R-:W-:-:S00]  /*00d0*/  NOP ;  /* 0x0000000000007918 */ /* 0x000fc00000000000 */
[----:B------:R-:W-:-:S00]  /*00e0*/  NOP ;  /* 0x0000000000007918 */ /* 0x000fc00000000000 */
[----:B------:R-:W-:-:S00]  /*00f0*/  NOP ;  /* 0x0000000000007918 */ /* 0x000fc00000000000 */
.L_x_4:


//--------------------- .text._Z10dataKernelPdi   --------------------------
	.section	.text._Z10dataKernelPdi,"ax",@progbits
	.align	128
        .global         _Z10dataKernelPdi
        .type           _Z10dataKernelPdi,@function
        .size           _Z10dataKernelPdi,(.L_x_5 - _Z10dataKernelPdi)
        .other          _Z10dataKernelPdi,@"STO_CUDA_ENTRY STV_DEFAULT"
_Z10dataKernelPdi:
.text._Z10dataKernelPdi:
[----:B------:R-:W-:Y:S08]  /*0000*/  LDC R1, c[0x0][0x37c] ;  /* 0x0000df00ff017b82 */ /* 0x000ff00000000800 */
[----:B------:R-:W0:Y:S01]  /*0010*/  LDC R0, c[0x0][0x388] ;  /* 0x0000e200ff007b82 */ /* 0x000e220000000800 */
[----:B------:R-:W1:Y:S07]  /*0020*/  LDCU.64 UR6, c[0x0][0x358] ;  /* 0x00006b00ff0677ac */ /* 0x000e6e0008000a00 */
[----:B------:R-:W1:Y:S01]  /*0030*/  LDC.64 R2, c[0x0][0x380] ;  /* 0x0000e000ff027b82 */ /* 0x000e620000000a00 */
[----:B0-----:R-:W-:Y:S01]  /*0040*/  ISETP.GE.AND P0, PT, R0, 0x1, PT ;  /* 0x000000010000780c */ /* 0x001fe20003f06270 */
[----:B-1----:R0:W-:-:S12]  /*0050*/  STG.E.64 desc[UR6][R2.64], RZ ;  /* 0x000000ff02007986 */ /* 0x0021d8000c101b06 */
[----:B------:R-:W-:Y:S05]  /*0060*/  @!P0 EXIT ;  /* 0x000000000000894d */ /* 0x000fea0003800000 */
[----:B------:R-:W-:-:S05]  /*0070*/  UMOV UR4, URZ ;  /* 0x000000ff00047c82 */ /* 0x000fca0008000000 */
.L_x_2:
[----:B------:R-:W0:Y:S02]  /*0080*/  LDC.64 R4, c[0x0][0x380] ;  /* 0x0000e000ff047b82 */ /* 0x000e240000000a00 */
[----:B0-----:R-:W2:Y:S01]  /*0090*/  LDG.E.64 R2, desc[UR6][R4.64] ;  /* 0x0000000604027981 */ /* 0x001ea2000c1e1b00 */
[----:B------:R-:W-:Y:S01]  /*00a0*/  UMOV UR8, 0x9999999a ;  /* 0x9999999a00087882 */ /* 0x000fe20000000000 */
[----:B------:R-:W-:Y:S02]  /*00b0*/  UMOV UR9, 0x3fb99999 ;  /* 0x3fb9999900097882 */ /* 0x000fe40000000000 */
[----:B--2---:R-:W-:-:S07]  /*00c0*/  DADD R2, R2, UR8 ;  /* 0x0000000802027e29 */ /* 0x004fce0008000000 */
[----:B------:R0:W-:Y:S02]  /*00d0*/  STG.E.64 desc[UR6][R4.64], R2 ;  /* 0x0000000204007986 */ /* 0x0001e4000c101b06 */
[----:B0-----:R-:W-:Y:S01]  /*00e0*/  CS2R R2, SR_CLOCKLO ;  /* 0x0000000000027805 */ /* 0x001fe20000015000 */
[----:B------:R-:W-:-:S12]  /*00f0*/  UIADD3 UR4, UPT, UPT, UR4, 0x1, URZ ;  /* 0x0000000104047890 */ /* 0x000fd8000fffe0ff */
.L_x_1:
[----:B------:R-:W-:-:S06]  /*0100*/  CS2R R4, SR_CLOCKLO ;  /* 0x0000000000047805 */ /* 0x000fcc0000015000 */
[----:B------:R-:W-:Y:S02]  /*0110*/  ISETP.GT.U32.AND P0, PT, R4, R2, PT ;  /* 0x000000020400720c */ /* 0x000fe40003f04070 */
[----:B------:R-:W-:Y:S02]  /*0120*/  IADD3 R7, P1, PT, -R2, R4, RZ ;  /* 0x0000000402077210 */ /* 0x000fe40007f3e1ff */
[----:B------:R-:W-:Y:S02]  /*0130*/  ISETP.GT.AND.EX P0, PT, R5, R3, PT, P0 ;  /* 0x000000030500720c */ /* 0x000fe40003f04300 */
[----:B------:R-:W-:Y:S01]  /*0140*/  IADD3 R0, P2, PT, R7, -0x1, RZ ;  /* 0xffffffff07007810 */ /* 0x000fe20007f5e0ff */
[----:B------:R-:W-:-:S03]  /*0150*/  IMAD.X R5, R5, 0x1, ~R3, P1 ;  /* 0x0000000105057824 */ /* 0x000fc600008e0e03 */
[----:B------:R-:W-:Y:S01]  /*0160*/  SEL R0, R7, R0, P0 ;  /* 0x0000000007007207 */ /* 0x000fe20000000000 */
[----:B------:R-:W-:-:S03]  /*0170*/  IMAD.X R4, RZ, RZ, R5, P2 ;  /* 0x000000ffff047224 */ /* 0x000fc600010e0605 */
[----:B------:R-:W-:Y:S02]  /*0180*/  ISETP.GT.U32.AND P1, PT, R0, 0x5, PT ;  /* 0x000000050000780c */ /* 0x000fe40003f24070 */
[----:B------:R-:W-:-:S04]  /*0190*/  SEL R0, R5, R4, P0 ;  /* 0x0000000405007207 */ /* 0x000fc80000000000 */
[----:B------:R-:W-:-:S13]  /*01a0*/  ISETP.GT.AND.EX P0, PT, R0, RZ, PT, P1 ;  /* 0x000000ff0000720c */ /* 0x000fda0003f04310 */
[----:B------:R-:W-:Y:S05]  /*01b0*/  @!P0 BRA `(.L_x_1) ;  /* 0xfffffffc00d08947 */ /* 0x000fea000383ffff */
[----:B------:R-:W0:Y:S02]  /*01c0*/  LDC R0, c[0x0][0x388] ;  /* 0x0000e200ff007b82 */ /* 0x000e240000000800 */
[----:B0-----:R-:W-:-:S13]  /*01d0*/  ISETP.NE.AND P0, PT, R0, UR4, PT ;  /* 0x0000000400007c0c */ /* 0x001fda000bf05270 */
[----:B------:R-:W-:Y:S05]  /*01e0*/  @!P0 EXIT ;  /* 0x000000000000894d */ /* 0x000fea0003800000 */
[----:B------:R-:W-:Y:S05]  /*01f0*/  BRA `(.L_x_2) ;  /* 0xfffffffc00a07947 */ /* 0x000fea000383ffff */
.L_x_3:
        /* <DEDUP_REMOVED lines=16> */
.L_x_5:


//--------------------- .nv.shared.reserved.0     --------------------------
	.section	.nv.shared.reserved.0,"aw",@nobits
	.weak		__nv_reservedSMEM_offset_0_alias
	.size		__nv_reservedSMEM_offset_0_alias, 0, 64
	.other		__nv_reservedSMEM_offset_0_alias,@"STO_CUDA_RESERVED_SHARED STV_DEFAULT"
__nv_reservedSMEM_offset_0_alias:
	.zero		0
	.zero		64


//--------------------- .nv.constant0._Z13monitorKernelPdS_ --------------------------
	.section	.nv.constant0._Z13monitorKernelPdS_,"a",@progbits
	.sectionflags	@""
	.align	4
.nv.constant0._Z13monitorKernelPdS_:
	.zero		912


//--------------------- .nv.constant0._Z10dataKernelPdi --------------------------
	.section	.nv.constant0._Z10dataKernelPdi,"a",@progbits
	.sectionflags	@""
	.align	4
.nv.constant0._Z10dataKernelPdi:
	.zero		908


//--------------------- SYMBOLS --------------------------

	.type		.nv.reservedSmem.offset0,@object
	.size		.nv.reservedSmem.offset0,0x4
